//
// Generated by NVIDIA NVVM Compiler
//
// Compiler Build ID: CL-36424714
// Cuda compilation tools, release 13.0, V13.0.88
// Based on NVVM 20.0.0
//

.version 9.0
.target sm_100
.address_size 64

	// .globl	_Z5helloPci

.visible .entry _Z5helloPci(
	.param .u64 .ptr .align 1 _Z5helloPci_param_0,
	.param .u32 _Z5helloPci_param_1
)
{
	.reg .pred 	%p<2>;
	.reg .b16 	%rs<3>;
	.reg .b32 	%r<15>;
	.reg .b64 	%rd<5>;

	ld.param.u64 	%rd1, [_Z5helloPci_param_0];
	ld.param.u32 	%r2, [_Z5helloPci_param_1];
	mov.u32 	%r3, %ctaid.x;
	mov.u32 	%r4, %ctaid.y;
	mov.u32 	%r5, %ctaid.z;
	mov.u32 	%r6, %tid.x;
	mov.u32 	%r7, %tid.y;
	mov.u32 	%r8, %nctaid.y;
	mov.u32 	%r9, %nctaid.x;
	mad.lo.s32 	%r10, %r5, %r8, %r4;
	mad.lo.s32 	%r11, %r10, %r9, %r3;
	mov.u32 	%r12, %ntid.x;
	mov.u32 	%r13, %ntid.y;
	mad.lo.s32 	%r14, %r11, %r13, %r7;
	mad.lo.s32 	%r1, %r14, %r12, %r6;
	setp.ge.s32 	%p1, %r1, %r2;
	@%p1 bra 	$L__BB0_2;
	cvta.to.global.u64 	%rd2, %rd1;
	cvt.s64.s32 	%rd3, %r1;
	add.s64 	%rd4, %rd2, %rd3;
	ld.global.u8 	%rs1, [%rd4];
	add.s16 	%rs2, %rs1, -32;
	st.global.u8 	[%rd4], %rs2;
$L__BB0_2:
	ret;

}


// ===== COMPILED SASS (sm_100) =====

	.target	sm_100

	.elftype	@"ET_EXEC"


//--------------------- .note.nv.tkinfo           --------------------------
	.section	.note.nv.tkinfo,"",@"SHT_NOTE"
	.sectionflags	@"SHF_NOTE_NV_TKINFO"
	.tkinfo
        /*0018*/ 	.word	0x00000002
        /*0030*/ 	.string	""
        /*0030*/ 	.string	"ptxas"
        /*0030*/ 	.string	"Cuda compilation tools, release 13.0, V13.0.88"
        /*0030*/ 	.string	"Build cuda_13.0.r13.0/compiler.36424714_0"
        /*0030*/ 	.string	"-arch sm_100 -m 64 "



//--------------------- .note.nv.cuinfo           --------------------------
	.section	.note.nv.cuinfo,"",@"SHT_NOTE"
	.sectionflags	@"SHF_NOTE_NV_CUINFO"
        /*0018*/ 	.short	0x0002
        /*001a*/ 	.short	0x0064
        /*001c*/ 	.short	0x0082
	.zero		2


//--------------------- .nv.info                  --------------------------
	.section	.nv.info,"",@"SHT_CUDA_INFO"
	.align	4


	//----- nvinfo : EIATTR_REGCOUNT
	.align		4
        /*0000*/ 	.byte	0x04, 0x2f
        /*0002*/ 	.short	(.L_1 - .L_0)
	.align		4
.L_0:
        /*0004*/ 	.word	index@(_Z5helloPci)
        /*0008*/ 	.word	0x00000008


	//----- nvinfo : EIATTR_FRAME_SIZE
	.align		4
.L_1:
        /*000c*/ 	.byte	0x04, 0x11
        /*000e*/ 	.short	(.L_3 - .L_2)
	.align		4
.L_2:
        /*0010*/ 	.word	index@(_Z5helloPci)
        /*0014*/ 	.word	0x00000000


	//----- nvinfo : EIATTR_MIN_STACK_SIZE
	.align		4
.L_3:
        /*0018*/ 	.byte	0x04, 0x12
        /*001a*/ 	.short	(.L_5 - .L_4)
	.align		4
.L_4:
        /*001c*/ 	.word	index@(_Z5helloPci)
        /*0020*/ 	.word	0x00000000
.L_5:


//--------------------- .nv.compat                --------------------------
	.section	.nv.compat,"",@"SHT_CUDA_COMPAT_INFO"
	.align	4
        /*0000*/ 	.byte	0x02, 0x09, 0x00, 0x00, 0x02, 0x02, 0x01, 0x00, 0x02, 0x05, 0x05, 0x00, 0x03, 0x07, 0x01, 0x01
        /*0010*/ 	.byte	0x02, 0x03, 0x00, 0x00, 0x02, 0x06, 0x01, 0x00, 0x04, 0x0b, 0x08, 0x00, 0x09, 0x00, 0x00, 0x00
        /*0020*/ 	.byte	0x00, 0x00, 0x00, 0x00


//--------------------- .nv.info._Z5helloPci      --------------------------
	.section	.nv.info._Z5helloPci,"",@"SHT_CUDA_INFO"
	.sectionflags	@""
	.align	4


	//----- nvinfo : EIATTR_CUDA_API_VERSION
	.align		4
        /*0000*/ 	.byte	0x04, 0x37
        /*0002*/ 	.short	(.L_7 - .L_6)
.L_6:
        /*0004*/ 	.word	0x00000082


	//----- nvinfo : EIATTR_KPARAM_INFO
	.align		4
.L_7:
        /*0008*/ 	.byte	0x04, 0x17
        /*000a*/ 	.short	(.L_9 - .L_8)
.L_8:
        /*000c*/ 	.word	0x00000000
        /*0010*/ 	.short	0x0001
        /*0012*/ 	.short	0x0008
        /*0014*/ 	.byte	0x00, 0xf0, 0x11, 0x00


	//----- nvinfo : EIATTR_KPARAM_INFO
	.align		4
.L_9:
        /*0018*/ 	.byte	0x04, 0x17
        /*001a*/ 	.short	(.L_11 - .L_10)
.L_10:
        /*001c*/ 	.word	0x00000000
        /*0020*/ 	.short	0x0000
        /*0022*/ 	.short	0x0000
        /*0024*/ 	.byte	0x00, 0xf5, 0x21, 0x00


	//----- nvinfo : EIATTR_SPARSE_MMA_MASK
	.align		4
.L_11:
        /*0028*/ 	.byte	0x03, 0x50
        /*002a*/ 	.short	0x0000


	//----- nvinfo : EIATTR_MAXREG_COUNT
	.align		4
        /*002c*/ 	.byte	0x03, 0x1b
        /*002e*/ 	.short	0x00ff


	//----- nvinfo : EIATTR_MERCURY_ISA_VERSION
	.align		4
        /*0030*/ 	.byte	0x03, 0x5f
        /*0032*/ 	.short	0x0101


	//----- nvinfo : EIATTR_VRC_CTA_INIT_COUNT
	.align		4
        /*0034*/ 	.byte	0x02, 0x4a
	.zero		1
	.zero		1


	//----- nvinfo : EIATTR_EXIT_INSTR_OFFSETS
	.align		4
        /*0038*/ 	.byte	0x04, 0x1c
        /*003a*/ 	.short	(.L_13 - .L_12)


	//   ....[0]....
.L_12:
        /*003c*/ 	.word	0x00000100


	//   ....[1]....
        /*0040*/ 	.word	0x00000180


	//----- nvinfo : EIATTR_CBANK_PARAM_SIZE
	.align		4
.L_13:
        /*0044*/ 	.byte	0x03, 0x19
        /*0046*/ 	.short	0x000c


	//----- nvinfo : EIATTR_PARAM_CBANK
	.align		4
        /*0048*/ 	.byte	0x04, 0x0a
        /*004a*/ 	.short	(.L_15 - .L_14)
	.align		4
.L_14:
        /*004c*/ 	.word	index@(.nv.constant0._Z5helloPci)
        /*0050*/ 	.short	0x0380
        /*0052*/ 	.short	0x000c


	//----- nvinfo : EIATTR_SW_WAR
	.align		4
.L_15:
        /*0054*/ 	.byte	0x04, 0x36
        /*0056*/ 	.short	(.L_17 - .L_16)
.L_16:
        /*0058*/ 	.word	0x00000008
.L_17:


//--------------------- .nv.callgraph             --------------------------
	.section	.nv.callgraph,"",@"SHT_CUDA_CALLGRAPH"
	.align	4
	.sectionentsize	8
	.align		4
        /*0000*/ 	.word	0x00000000
	.align		4
        /*0004*/ 	.word	0xffffffff
	.align		4
        /*0008*/ 	.word	0x00000000
	.align		4
        /*000c*/ 	.word	0xfffffffe
	.align		4
        /*0010*/ 	.word	0x00000000
	.align		4
        /*0014*/ 	.word	0xfffffffd
	.align		4
        /*0018*/ 	.word	0x00000000
	.align		4
        /*001c*/ 	.word	0xfffffffc


//--------------------- .text._Z5helloPci         --------------------------
	.section	.text._Z5helloPci,"ax",@progbits
	.align	128
        .global         _Z5helloPci
        .type           _Z5helloPci,@function
        .size           _Z5helloPci,(.L_x_1 - _Z5helloPci)
        .other          _Z5helloPci,@"STO_CUDA_ENTRY STV_DEFAULT"
_Z5helloPci:
.text._Z5helloPci:
[----:B------:R-:W-:Y:S08]  /*0000*/  LDC R1, c[0x0][0x37c] ;  /* 0x0000df00ff017b82 */ /* 0x000ff00000000800 */
[----:B------:R-:W-:Y:S01]  /*0010*/  S2UR UR4, SR_CTAID.Y ;  /* 0x00000000000479c3 */ /* 0x000fe20000002600 */
[----:B------:R-:W0:Y:S01]  /*0020*/  S2R R0, SR_TID.Y ;  /* 0x0000000000007919 */ /* 0x000e220000002200 */
[----:B------:R-:W1:Y:S01]  /*0030*/  LDCU UR7, c[0x0][0x374] ;  /* 0x00006e80ff0777ac */ /* 0x000e620008000800 */
[----:B------:R-:W2:Y:S01]  /*0040*/  S2R R3, SR_TID.X ;  /* 0x0000000000037919 */ /* 0x000ea20000002100 */
[----:B------:R-:W3:Y:S04]  /*0050*/  LDCU UR8, c[0x0][0x370] ;  /* 0x00006e00ff0877ac */ /* 0x000ee80008000800 */
[----:B------:R-:W1:Y:S01]  /*0060*/  S2UR UR6, SR_CTAID.Z ;  /* 0x00000000000679c3 */ /* 0x000e620000002700 */
[----:B------:R-:W2:Y:S07]  /*0070*/  LDCU UR9, c[0x0][0x360] ;  /* 0x00006c00ff0977ac */ /* 0x000eae0008000800 */
[----:B------:R-:W3:Y:S08]  /*0080*/  S2UR UR5, SR_CTAID.X ;  /* 0x00000000000579c3 */ /* 0x000ef00000002500 */
[----:B------:R-:W0:Y:S01]  /*0090*/  LDC R5, c[0x0][0x364] ;  /* 0x0000d900ff057b82 */ /* 0x000e220000000800 */
[----:B-1----:R-:W-:Y:S01]  /*00a0*/  UIMAD UR4, UR6, UR7, UR4 ;  /* 0x00000007060472a4 */ /* 0x002fe2000f8e0204 */
[----:B------:R-:W1:Y:S03]  /*00b0*/  LDCU UR6, c[0x0][0x388] ;  /* 0x00007100ff0677ac */ /* 0x000e660008000800 */
[----:B---3--:R-:W-:-:S06]  /*00c0*/  UIMAD UR4, UR4, UR8, UR5 ;  /* 0x00000008040472a4 */ /* 0x008fcc000f8e0205 */
[----:B0-----:R-:W-:-:S04]  /*00d0*/  IMAD R0, R5, UR4, R0 ;  /* 0x0000000405007c24 */ /* 0x001fc8000f8e0200 */
[----:B--2---:R-:W-:-:S05]  /*00e0*/  IMAD R0, R0, UR9, R3 ;  /* 0x0000000900007c24 */ /* 0x004fca000f8e0203 */
[----:B-1----:R-:W-:-:S13]  /*00f0*/  ISETP.GE.AND P0, PT, R0, UR6, PT ;  /* 0x0000000600007c0c */ /* 0x002fda000bf06270 */
[----:B------:R-:W-:Y:S05]  /*0100*/  @P0 EXIT ;  /* 0x000000000000094d */ /* 0x000fea0003800000 */
[----:B------:R-:W0:Y:S01]  /*0110*/  LDCU.64 UR6, c[0x0][0x380] ;  /* 0x00007000ff0677ac */ /* 0x000e220008000a00 */
[----:B------:R-:W1:Y:S01]  /*0120*/  LDCU.64 UR4, c[0x0][0x358] ;  /* 0x00006b00ff0477ac */ /* 0x000e620008000a00 */
[----:B0-----:R-:W-:-:S04]  /*0130*/  IADD3 R2, P0, PT, R0, UR6, RZ ;  /* 0x0000000600027c10 */ /* 0x001fc8000ff1e0ff */
[----:B------:R-:W-:-:S05]  /*0140*/  LEA.HI.X.SX32 R3, R0, UR7, 0x1, P0 ;  /* 0x0000000700037c11 */ /* 0x000fca00080f0eff */
[----:B-1----:R-:W2:Y:S02]  /*0150*/  LDG.E.U8 R0, desc[UR4][R2.64] ;  /* 0x0000000402007981 */ /* 0x002ea4000c1e1100 */
[----:B--2---:R-:W-:-:S05]  /*0160*/  IADD3 R5, PT, PT, R0, -0x20, RZ ;  /* 0xffffffe000057810 */ /* 0x004fca0007ffe0ff */
[----:B------:R-:W-:Y:S01]  /*0170*/  STG.E.U8 desc[UR4][R2.64], R5 ;  /* 0x0000000502007986 */ /* 0x000fe2000c101104 */
[----:B------:R-:W-:Y:S05]  /*0180*/  EXIT ;  /* 0x000000000000794d */ /* 0x000fea0003800000 */
.L_x_0:
[----:B------:R-:W-:-:S00]  /*0190*/  BRA `(.L_x_0) ;  /* 0xfffffffc00fc7947 */ /* 0x000fc0000383ffff */
[----:B------:R-:W-:-:S00]  /*01a0*/  NOP ;  /* 0x0000000000007918 */ /* 0x000fc00000000000 */
        /* <DEDUP_REMOVED lines=13> */
.L_x_1:


//--------------------- .nv.shared.reserved.0     --------------------------
	.section	.nv.shared.reserved.0,"aw",@nobits
	.weak		__nv_reservedSMEM_offset_0_alias
	.size		__nv_reservedSMEM_offset_0_alias, 0, 64
	.other		__nv_reservedSMEM_offset_0_alias,@"STO_CUDA_RESERVED_SHARED STV_DEFAULT"
__nv_reservedSMEM_offset_0_alias:
	.zero		0
	.zero		64


//--------------------- .nv.constant0._Z5helloPci --------------------------
	.section	.nv.constant0._Z5helloPci,"a",@progbits
	.sectionflags	@""
	.align	4
.nv.constant0._Z5helloPci:
	.zero		908


//--------------------- SYMBOLS --------------------------

	.type		.nv.reservedSmem.offset0,@object
	.size		.nv.reservedSmem.offset0,0x4
